//
// Generated by NVIDIA NVVM Compiler
//
// Compiler Build ID: CL-36424714
// Cuda compilation tools, release 13.0, V13.0.88
// Based on NVVM 20.0.0
//

.version 9.0
.target sm_100
.address_size 64

	// .globl	_Z9vectorAddPfS_S_i
.extern .func  (.param .b32 func_retval0) vprintf
(
	.param .b64 vprintf_param_0,
	.param .b64 vprintf_param_1
)
;
.global .align 1 .b8 $str[71] = {84, 104, 114, 101, 97, 100, 32, 37, 100, 58, 32, 98, 108, 111, 99, 107, 73, 100, 120, 46, 120, 61, 37, 100, 44, 32, 116, 104, 114, 101, 97, 100, 73, 100, 120, 46, 120, 61, 37, 100, 44, 32, 98, 108, 111, 99, 107, 68, 105, 109, 46, 120, 61, 37, 100, 44, 32, 103, 114, 105, 100, 68, 105, 109, 46, 120, 61, 37, 100, 10};

.visible .entry _Z9vectorAddPfS_S_i(
	.param .u64 .ptr .align 1 _Z9vectorAddPfS_S_i_param_0,
	.param .u64 .ptr .align 1 _Z9vectorAddPfS_S_i_param_1,
	.param .u64 .ptr .align 1 _Z9vectorAddPfS_S_i_param_2,
	.param .u32 _Z9vectorAddPfS_S_i_param_3
)
{
	.local .align 8 .b8 	__local_depot0[24];
	.reg .b64 	%SP;
	.reg .b64 	%SPL;
	.reg .pred 	%p<3>;
	.reg .b32 	%r<9>;
	.reg .b32 	%f<4>;
	.reg .b64 	%rd<15>;

	mov.u64 	%SPL, __local_depot0;
	cvta.local.u64 	%SP, %SPL;
	ld.param.u64 	%rd1, [_Z9vectorAddPfS_S_i_param_0];
	ld.param.u64 	%rd2, [_Z9vectorAddPfS_S_i_param_1];
	ld.param.u64 	%rd3, [_Z9vectorAddPfS_S_i_param_2];
	ld.param.u32 	%r5, [_Z9vectorAddPfS_S_i_param_3];
	mov.u32 	%r1, %ctaid.x;
	mov.u32 	%r2, %ntid.x;
	mov.u32 	%r3, %tid.x;
	mad.lo.s32 	%r4, %r1, %r2, %r3;
	setp.gt.s32 	%p1, %r4, 15;
	@%p1 bra 	$L__BB0_2;
	add.u64 	%rd4, %SP, 0;
	add.u64 	%rd5, %SPL, 0;
	mov.u32 	%r6, %nctaid.x;
	st.local.v2.u32 	[%rd5], {%r4, %r1};
	st.local.v2.u32 	[%rd5+8], {%r3, %r2};
	st.local.u32 	[%rd5+16], %r6;
	mov.u64 	%rd6, $str;
	cvta.global.u64 	%rd7, %rd6;
	{ // callseq 0, 0
	.param .b64 param0;
	st.param.b64 	[param0], %rd7;
	.param .b64 param1;
	st.param.b64 	[param1], %rd4;
	.param .b32 retval0;
	call.uni (retval0), 
	vprintf, 
	(
	param0, 
	param1
	);
	ld.param.b32 	%r7, [retval0];
	} // callseq 0
$L__BB0_2:
	setp.ge.s32 	%p2, %r4, %r5;
	@%p2 bra 	$L__BB0_4;
	cvta.to.global.u64 	%rd8, %rd1;
	mul.wide.s32 	%rd9, %r4, 4;
	add.s64 	%rd10, %rd8, %rd9;
	ld.global.f32 	%f1, [%rd10];
	cvta.to.global.u64 	%rd11, %rd2;
	add.s64 	%rd12, %rd11, %rd9;
	ld.global.f32 	%f2, [%rd12];
	add.f32 	%f3, %f1, %f2;
	cvta.to.global.u64 	%rd13, %rd3;
	add.s64 	%rd14, %rd13, %rd9;
	st.global.f32 	[%rd14], %f3;
$L__BB0_4:
	ret;

}


// ===== COMPILED SASS (sm_100) =====

	.target	sm_100

	.elftype	@"ET_EXEC"


//--------------------- .note.nv.tkinfo           --------------------------
	.section	.note.nv.tkinfo,"",@"SHT_NOTE"
	.sectionflags	@"SHF_NOTE_NV_TKINFO"
	.tkinfo
        /*0018*/ 	.word	0x00000002
        /*0030*/ 	.string	""
        /*0030*/ 	.string	"ptxas"
        /*0030*/ 	.string	"Cuda compilation tools, release 13.0, V13.0.88"
        /*0030*/ 	.string	"Build cuda_13.0.r13.0/compiler.36424714_0"
        /*0030*/ 	.string	"-arch sm_100 -m 64 "



//--------------------- .note.nv.cuinfo           --------------------------
	.section	.note.nv.cuinfo,"",@"SHT_NOTE"
	.sectionflags	@"SHF_NOTE_NV_CUINFO"
        /*0018*/ 	.short	0x0002
        /*001a*/ 	.short	0x0064
        /*001c*/ 	.short	0x0082
	.zero		2


//--------------------- .nv.info                  --------------------------
	.section	.nv.info,"",@"SHT_CUDA_INFO"
	.align	4


	//----- nvinfo : EIATTR_REGCOUNT
	.align		4
        /*0000*/ 	.byte	0x04, 0x2f
        /*0002*/ 	.short	(.L_2 - .L_1)
	.align		4
.L_1:
        /*0004*/ 	.word	index@(_Z9vectorAddPfS_S_i)
        /*0008*/ 	.word	0x00000018


	//----- nvinfo : EIATTR_FRAME_SIZE
	.align		4
.L_2:
        /*000c*/ 	.byte	0x04, 0x11
        /*000e*/ 	.short	(.L_4 - .L_3)
	.align		4
.L_3:
        /*0010*/ 	.word	index@(_Z9vectorAddPfS_S_i)
        /*0014*/ 	.word	0x00000018


	//----- nvinfo : EIATTR_MIN_STACK_SIZE
	.align		4
.L_4:
        /*0018*/ 	.byte	0x04, 0x12
        /*001a*/ 	.short	(.L_6 - .L_5)
	.align		4
.L_5:
        /*001c*/ 	.word	index@(_Z9vectorAddPfS_S_i)
        /*0020*/ 	.word	0x00000018
.L_6:


//--------------------- .nv.compat                --------------------------
	.section	.nv.compat,"",@"SHT_CUDA_COMPAT_INFO"
	.align	4
        /*0000*/ 	.byte	0x02, 0x09, 0x00, 0x00, 0x02, 0x02, 0x01, 0x00, 0x02, 0x05, 0x05, 0x00, 0x03, 0x07, 0x01, 0x01
        /*0010*/ 	.byte	0x02, 0x03, 0x00, 0x00, 0x02, 0x06, 0x01, 0x00, 0x04, 0x0b, 0x08, 0x00, 0x09, 0x00, 0x00, 0x00
        /*0020*/ 	.byte	0x00, 0x00, 0x00, 0x00


//--------------------- .nv.info._Z9vectorAddPfS_S_i --------------------------
	.section	.nv.info._Z9vectorAddPfS_S_i,"",@"SHT_CUDA_INFO"
	.sectionflags	@""
	.align	4


	//----- nvinfo : EIATTR_CUDA_API_VERSION
	.align		4
        /*0000*/ 	.byte	0x04, 0x37
        /*0002*/ 	.short	(.L_8 - .L_7)
.L_7:
        /*0004*/ 	.word	0x00000082


	//----- nvinfo : EIATTR_KPARAM_INFO
	.align		4
.L_8:
        /*0008*/ 	.byte	0x04, 0x17
        /*000a*/ 	.short	(.L_10 - .L_9)
.L_9:
        /*000c*/ 	.word	0x00000000
        /*0010*/ 	.short	0x0003
        /*0012*/ 	.short	0x0018
        /*0014*/ 	.byte	0x00, 0xf0, 0x11, 0x00


	//----- nvinfo : EIATTR_KPARAM_INFO
	.align		4
.L_10:
        /*0018*/ 	.byte	0x04, 0x17
        /*001a*/ 	.short	(.L_12 - .L_11)
.L_11:
        /*001c*/ 	.word	0x00000000
        /*0020*/ 	.short	0x0002
        /*0022*/ 	.short	0x0010
        /*0024*/ 	.byte	0x00, 0xf5, 0x21, 0x00


	//----- nvinfo : EIATTR_KPARAM_INFO
	.align		4
.L_12:
        /*0028*/ 	.byte	0x04, 0x17
        /*002a*/ 	.short	(.L_14 - .L_13)
.L_13:
        /*002c*/ 	.word	0x00000000
        /*0030*/ 	.short	0x0001
        /*0032*/ 	.short	0x0008
        /*0034*/ 	.byte	0x00, 0xf5, 0x21, 0x00


	//----- nvinfo : EIATTR_KPARAM_INFO
	.align		4
.L_14:
        /*0038*/ 	.byte	0x04, 0x17
        /*003a*/ 	.short	(.L_16 - .L_15)
.L_15:
        /*003c*/ 	.word	0x00000000
        /*0040*/ 	.short	0x0000
        /*0042*/ 	.short	0x0000
        /*0044*/ 	.byte	0x00, 0xf5, 0x21, 0x00


	//----- nvinfo : EIATTR_SPARSE_MMA_MASK
	.align		4
.L_16:
        /*0048*/ 	.byte	0x03, 0x50
        /*004a*/ 	.short	0x0000


	//----- nvinfo : EIATTR_MAXREG_COUNT
	.align		4
        /*004c*/ 	.byte	0x03, 0x1b
        /*004e*/ 	.short	0x00ff


	//----- nvinfo : EIATTR_EXTERNS
	.align		4
        /*0050*/ 	.byte	0x04, 0x0f
        /*0052*/ 	.short	(.L_18 - .L_17)


	//   ....[0]....
	.align		4
.L_17:
        /*0054*/ 	.word	index@(vprintf)


	//----- nvinfo : EIATTR_MERCURY_ISA_VERSION
	.align		4
.L_18:
        /*0058*/ 	.byte	0x03, 0x5f
        /*005a*/ 	.short	0x0101


	//----- nvinfo : EIATTR_VRC_CTA_INIT_COUNT
	.align		4
        /*005c*/ 	.byte	0x02, 0x4a
	.zero		1
	.zero		1


	//----- nvinfo : EIATTR_SYSCALL_OFFSETS
	.align		4
        /*0060*/ 	.byte	0x04, 0x46
        /*0062*/ 	.short	(.L_20 - .L_19)


	//   ....[0]....
.L_19:
        /*0064*/ 	.word	0x00000170


	//----- nvinfo : EIATTR_EXIT_INSTR_OFFSETS
	.align		4
.L_20:
        /*0068*/ 	.byte	0x04, 0x1c
        /*006a*/ 	.short	(.L_22 - .L_21)


	//   ....[0]....
.L_21:
        /*006c*/ 	.word	0x000001b0


	//   ....[1]....
        /*0070*/ 	.word	0x00000270


	//----- nvinfo : EIATTR_CRS_STACK_SIZE
	.align		4
.L_22:
        /*0074*/ 	.byte	0x04, 0x1e
        /*0076*/ 	.short	(.L_24 - .L_23)
.L_23:
        /*0078*/ 	.word	0x00000000


	//----- nvinfo : EIATTR_CBANK_PARAM_SIZE
	.align		4
.L_24:
        /*007c*/ 	.byte	0x03, 0x19
        /*007e*/ 	.short	0x001c


	//----- nvinfo : EIATTR_PARAM_CBANK
	.align		4
        /*0080*/ 	.byte	0x04, 0x0a
        /*0082*/ 	.short	(.L_26 - .L_25)
	.align		4
.L_25:
        /*0084*/ 	.word	index@(.nv.constant0._Z9vectorAddPfS_S_i)
        /*0088*/ 	.short	0x0380
        /*008a*/ 	.short	0x001c


	//----- nvinfo : EIATTR_SW_WAR
	.align		4
.L_26:
        /*008c*/ 	.byte	0x04, 0x36
        /*008e*/ 	.short	(.L_28 - .L_27)
.L_27:
        /*0090*/ 	.word	0x00000008
.L_28:


//--------------------- .nv.callgraph             --------------------------
	.section	.nv.callgraph,"",@"SHT_CUDA_CALLGRAPH"
	.align	4
	.sectionentsize	8
	.align		4
        /*0000*/ 	.word	0x00000000
	.align		4
        /*0004*/ 	.word	0xffffffff
	.align		4
        /*0008*/ 	.word	index@(_Z9vectorAddPfS_S_i)
	.align		4
        /*000c*/ 	.word	index@(vprintf)
	.align		4
        /*0010*/ 	.word	0x00000000
	.align		4
        /*0014*/ 	.word	0xfffffffe
	.align		4
        /*0018*/ 	.word	0x00000000
	.align		4
        /*001c*/ 	.word	0xfffffffd
	.align		4
        /*0020*/ 	.word	0x00000000
	.align		4
        /*0024*/ 	.word	0xfffffffc


//--------------------- .nv.constant4             --------------------------
	.section	.nv.constant4,"a",@progbits
	.align	8
	.align		8
.nv.constant4:
        /*0000*/ 	.dword	vprintf
	.align		8
        /*0008*/ 	.dword	$str


//--------------------- .text._Z9vectorAddPfS_S_i --------------------------
	.section	.text._Z9vectorAddPfS_S_i,"ax",@progbits
	.align	128
        .global         _Z9vectorAddPfS_S_i
        .type           _Z9vectorAddPfS_S_i,@function
        .size           _Z9vectorAddPfS_S_i,(.L_x_3 - _Z9vectorAddPfS_S_i)
        .other          _Z9vectorAddPfS_S_i,@"STO_CUDA_ENTRY STV_DEFAULT"
_Z9vectorAddPfS_S_i:
.text._Z9vectorAddPfS_S_i:
[----:B------:R-:W0:Y:S01]  /*0000*/  LDC R1, c[0x0][0x37c] ;  /* 0x0000df00ff017b82 */ /* 0x000e220000000800 */
[----:B------:R-:W1:Y:S01]  /*0010*/  S2R R3, SR_CTAID.X ;  /* 0x0000000000037919 */ /* 0x000e620000002500 */
[----:B------:R-:W2:Y:S06]  /*0020*/  LDCU UR5, c[0x0][0x2fc] ;  /* 0x00005f80ff0577ac */ /* 0x000eac0008000800 */
[----:B------:R-:W1:Y:S01]  /*0030*/  LDC R11, c[0x0][0x360] ;  /* 0x0000d800ff0b7b82 */ /* 0x000e620000000800 */
[----:B0-----:R-:W-:Y:S01]  /*0040*/  VIADD R1, R1, 0xffffffe8 ;  /* 0xffffffe801017836 */ /* 0x001fe20000000000 */
[----:B------:R-:W1:Y:S01]  /*0050*/  S2R R10, SR_TID.X ;  /* 0x00000000000a7919 */ /* 0x000e620000002100 */
[----:B------:R-:W0:Y:S01]  /*0060*/  LDCU UR4, c[0x0][0x2f8] ;  /* 0x00005f00ff0477ac */ /* 0x000e220008000800 */
[----:B------:R-:W-:Y:S02]  /*0070*/  BSSY.RECONVERGENT B6, `(.L_x_0) ;  /* 0x0000011000067945 */ /* 0x000fe40003800200 */
[----:B0-----:R-:W-:-:S05]  /*0080*/  IADD3 R6, P1, PT, R1, UR4, RZ ;  /* 0x0000000401067c10 */ /* 0x001fca000ff3e0ff */
[----:B--2---:R-:W-:Y:S02]  /*0090*/  IMAD.X R7, RZ, RZ, UR5, P1 ;  /* 0x00000005ff077e24 */ /* 0x004fe400088e06ff */
[----:B-1----:R-:W-:-:S05]  /*00a0*/  IMAD R2, R3, R11, R10 ;  /* 0x0000000b03027224 */ /* 0x002fca00078e020a */
[----:B------:R-:W-:-:S13]  /*00b0*/  ISETP.GT.AND P0, PT, R2, 0xf, PT ;  /* 0x0000000f0200780c */ /* 0x000fda0003f04270 */
[----:B------:R-:W-:Y:S05]  /*00c0*/  @P0 BRA `(.L_x_1) ;  /* 0x00000000002c0947 */ /* 0x000fea0003800000 */
[----:B------:R-:W0:Y:S01]  /*00d0*/  LDC R12, c[0x0][0x370] ;  /* 0x0000dc00ff0c7b82 */ /* 0x000e220000000800 */
[----:B------:R-:W-:Y:S01]  /*00e0*/  MOV R0, 0x0 ;  /* 0x0000000000007802 */ /* 0x000fe20000000f00 */
[----:B------:R1:W-:Y:S01]  /*00f0*/  STL.64 [R1+0x8], R10 ;  /* 0x0000080a01007387 */ /* 0x0003e20000100a00 */
[----:B------:R-:W2:Y:S03]  /*0100*/  LDCU.64 UR4, c[0x4][0x8] ;  /* 0x01000100ff0477ac */ /* 0x000ea60008000a00 */
[----:B------:R1:W-:Y:S02]  /*0110*/  STL.64 [R1], R2 ;  /* 0x0000000201007387 */ /* 0x0003e40000100a00 */
[----:B------:R1:W3:Y:S01]  /*0120*/  LDC.64 R8, c[0x4][R0] ;  /* 0x0100000000087b82 */ /* 0x0002e20000000a00 */
[----:B--2---:R-:W-:Y:S02]  /*0130*/  MOV R4, UR4 ;  /* 0x0000000400047c02 */ /* 0x004fe40008000f00 */
[----:B------:R-:W-:Y:S01]  /*0140*/  MOV R5, UR5 ;  /* 0x0000000500057c02 */ /* 0x000fe20008000f00 */
[----:B0-----:R1:W-:Y:S06]  /*0150*/  STL [R1+0x10], R12 ;  /* 0x0000100c01007387 */ /* 0x0013ec0000100800 */
[----:B------:R-:W-:-:S07]  /*0160*/  LEPC R20, `(.L_x_1) ;  /* 0x000000001014794e */ /* 0x000fce0000000000 */
[----:B-1-3--:R-:W-:Y:S05]  /*0170*/  CALL.ABS.NOINC R8 ;  /* 0x0000000008007343 */ /* 0x00afea0003c00000 */
.L_x_1:
[----:B------:R-:W-:Y:S05]  /*0180*/  BSYNC.RECONVERGENT B6 ;  /* 0x0000000000067941 */ /* 0x000fea0003800200 */
.L_x_0:
[----:B------:R-:W0:Y:S02]  /*0190*/  LDCU UR4, c[0x0][0x398] ;  /* 0x00007300ff0477ac */ /* 0x000e240008000800 */
[----:B0-----:R-:W-:-:S13]  /*01a0*/  ISETP.GE.AND P0, PT, R2, UR4, PT ;  /* 0x0000000402007c0c */ /* 0x001fda000bf06270 */
[----:B------:R-:W-:Y:S05]  /*01b0*/  @P0 EXIT ;  /* 0x000000000000094d */ /* 0x000fea0003800000 */
[----:B------:R-:W0:Y:S01]  /*01c0*/  LDC.64 R4, c[0x0][0x380] ;  /* 0x0000e000ff047b82 */ /* 0x000e220000000a00 */
[----:B------:R-:W1:Y:S07]  /*01d0*/  LDCU.64 UR4, c[0x0][0x358] ;  /* 0x00006b00ff0477ac */ /* 0x000e6e0008000a00 */
[----:B------:R-:W2:Y:S08]  /*01e0*/  LDC.64 R6, c[0x0][0x388] ;  /* 0x0000e200ff067b82 */ /* 0x000eb00000000a00 */
[----:B------:R-:W3:Y:S01]  /*01f0*/  LDC.64 R8, c[0x0][0x390] ;  /* 0x0000e400ff087b82 */ /* 0x000ee20000000a00 */
[----:B0-----:R-:W-:-:S06]  /*0200*/  IMAD.WIDE R4, R2, 0x4, R4 ;  /* 0x0000000402047825 */ /* 0x001fcc00078e0204 */
[----:B-1----:R-:W4:Y:S01]  /*0210*/  LDG.E R4, desc[UR4][R4.64] ;  /* 0x0000000404047981 */ /* 0x002f22000c1e1900 */
[----:B--2---:R-:W-:-:S06]  /*0220*/  IMAD.WIDE R6, R2, 0x4, R6 ;  /* 0x0000000402067825 */ /* 0x004fcc00078e0206 */
[----:B------:R-:W4:Y:S01]  /*0230*/  LDG.E R7, desc[UR4][R6.64] ;  /* 0x0000000406077981 */ /* 0x000f22000c1e1900 */
[----:B---3--:R-:W-:-:S04]  /*0240*/  IMAD.WIDE R2, R2, 0x4, R8 ;  /* 0x0000000402027825 */ /* 0x008fc800078e0208 */
[----:B----4-:R-:W-:-:S05]  /*0250*/  FADD R9, R4, R7 ;  /* 0x0000000704097221 */ /* 0x010fca0000000000 */
[----:B------:R-:W-:Y:S01]  /*0260*/  STG.E desc[UR4][R2.64], R9 ;  /* 0x0000000902007986 */ /* 0x000fe2000c101904 */
[----:B------:R-:W-:Y:S05]  /*0270*/  EXIT ;  /* 0x000000000000794d */ /* 0x000fea0003800000 */
.L_x_2:
[----:B------:R-:W-:-:S00]  /*0280*/  BRA `(.L_x_2) ;  /* 0xfffffffc00fc7947 */ /* 0x000fc0000383ffff */
[----:B------:R-:W-:-:S00]  /*0290*/  NOP ;  /* 0x0000000000007918 */ /* 0x000fc00000000000 */
        /* <DEDUP_REMOVED lines=14> */
.L_x_3:


//--------------------- .nv.global.init           --------------------------
	.section	.nv.global.init,"aw",@progbits
.nv.global.init:
	.type		$str,@object
	.size		$str,(.L_0 - $str)
$str:
        /*0000*/ 	.byte	0x54, 0x68, 0x72, 0x65, 0x61, 0x64, 0x20, 0x25, 0x64, 0x3a, 0x20, 0x62, 0x6c, 0x6f, 0x63, 0x6b
        /*0010*/ 	.byte	0x49, 0x64, 0x78, 0x2e, 0x78, 0x3d, 0x25, 0x64, 0x2c, 0x20, 0x74, 0x68, 0x72, 0x65, 0x61, 0x64
        /*0020*/ 	.byte	0x49, 0x64, 0x78, 0x2e, 0x78, 0x3d, 0x25, 0x64, 0x2c, 0x20, 0x62, 0x6c, 0x6f, 0x63, 0x6b, 0x44
        /*0030*/ 	.byte	0x69, 0x6d, 0x2e, 0x78, 0x3d, 0x25, 0x64, 0x2c, 0x20, 0x67, 0x72, 0x69, 0x64, 0x44, 0x69, 0x6d
        /*0040*/ 	.byte	0x2e, 0x78, 0x3d, 0x25, 0x64, 0x0a, 0x00
.L_0:


//--------------------- .nv.shared.reserved.0     --------------------------
	.section	.nv.shared.reserved.0,"aw",@nobits
	.weak		__nv_reservedSMEM_offset_0_alias
	.size		__nv_reservedSMEM_offset_0_alias, 0, 64
	.other		__nv_reservedSMEM_offset_0_alias,@"STO_CUDA_RESERVED_SHARED STV_DEFAULT"
__nv_reservedSMEM_offset_0_alias:
	.zero		0
	.zero		64


//--------------------- .nv.constant0._Z9vectorAddPfS_S_i --------------------------
	.section	.nv.constant0._Z9vectorAddPfS_S_i,"a",@progbits
	.sectionflags	@""
	.align	4
.nv.constant0._Z9vectorAddPfS_S_i:
	.zero		924


//--------------------- SYMBOLS --------------------------

	.type		.nv.reservedSmem.offset0,@object
	.size		.nv.reservedSmem.offset0,0x4
	.type		vprintf,@function
